//
// Generated by NVIDIA NVVM Compiler
//
// Compiler Build ID: CL-36424714
// Cuda compilation tools, release 13.0, V13.0.88
// Based on NVVM 20.0.0
//

.version 9.0
.target sm_100
.address_size 64

	// .globl	_Z7reversePiS_i
.extern .shared .align 16 .b8 s_nums[];

.visible .entry _Z7reversePiS_i(
	.param .u64 .ptr .align 1 _Z7reversePiS_i_param_0,
	.param .u64 .ptr .align 1 _Z7reversePiS_i_param_1,
	.param .u32 _Z7reversePiS_i_param_2
)
{
	.reg .pred 	%p<2>;
	.reg .b32 	%r<15>;
	.reg .b64 	%rd<8>;

	ld.param.u64 	%rd1, [_Z7reversePiS_i_param_0];
	ld.param.u64 	%rd2, [_Z7reversePiS_i_param_1];
	ld.param.u32 	%r2, [_Z7reversePiS_i_param_2];
	mov.u32 	%r3, %tid.x;
	mov.u32 	%r4, %ctaid.x;
	mov.u32 	%r5, %ntid.x;
	mad.lo.s32 	%r1, %r4, %r5, %r3;
	setp.ge.s32 	%p1, %r1, %r2;
	@%p1 bra 	$L__BB0_2;
	cvta.to.global.u64 	%rd3, %rd2;
	cvta.to.global.u64 	%rd4, %rd1;
	mul.wide.s32 	%rd5, %r1, 4;
	add.s64 	%rd6, %rd4, %rd5;
	ld.global.u32 	%r6, [%rd6];
	not.b32 	%r7, %r1;
	add.s32 	%r8, %r2, %r7;
	shl.b32 	%r9, %r8, 2;
	mov.u32 	%r10, s_nums;
	add.s32 	%r11, %r10, %r9;
	st.shared.u32 	[%r11], %r6;
	shl.b32 	%r12, %r1, 2;
	add.s32 	%r13, %r10, %r12;
	ld.shared.u32 	%r14, [%r13];
	add.s64 	%rd7, %rd3, %rd5;
	st.global.u32 	[%rd7], %r14;
$L__BB0_2:
	ret;

}


// ===== COMPILED SASS (sm_100) =====

	.target	sm_100

	.elftype	@"ET_EXEC"


//--------------------- .note.nv.tkinfo           --------------------------
	.section	.note.nv.tkinfo,"",@"SHT_NOTE"
	.sectionflags	@"SHF_NOTE_NV_TKINFO"
	.tkinfo
        /*0018*/ 	.word	0x00000002
        /*0030*/ 	.string	""
        /*0030*/ 	.string	"ptxas"
        /*0030*/ 	.string	"Cuda compilation tools, release 13.0, V13.0.88"
        /*0030*/ 	.string	"Build cuda_13.0.r13.0/compiler.36424714_0"
        /*0030*/ 	.string	"-arch sm_100 -m 64 "



//--------------------- .note.nv.cuinfo           --------------------------
	.section	.note.nv.cuinfo,"",@"SHT_NOTE"
	.sectionflags	@"SHF_NOTE_NV_CUINFO"
        /*0018*/ 	.short	0x0002
        /*001a*/ 	.short	0x0064
        /*001c*/ 	.short	0x0082
	.zero		2


//--------------------- .nv.info                  --------------------------
	.section	.nv.info,"",@"SHT_CUDA_INFO"
	.align	4


	//----- nvinfo : EIATTR_REGCOUNT
	.align		4
        /*0000*/ 	.byte	0x04, 0x2f
        /*0002*/ 	.short	(.L_1 - .L_0)
	.align		4
.L_0:
        /*0004*/ 	.word	index@(_Z7reversePiS_i)
        /*0008*/ 	.word	0x0000000e


	//----- nvinfo : EIATTR_FRAME_SIZE
	.align		4
.L_1:
        /*000c*/ 	.byte	0x04, 0x11
        /*000e*/ 	.short	(.L_3 - .L_2)
	.align		4
.L_2:
        /*0010*/ 	.word	index@(_Z7reversePiS_i)
        /*0014*/ 	.word	0x00000000


	//----- nvinfo : EIATTR_MIN_STACK_SIZE
	.align		4
.L_3:
        /*0018*/ 	.byte	0x04, 0x12
        /*001a*/ 	.short	(.L_5 - .L_4)
	.align		4
.L_4:
        /*001c*/ 	.word	index@(_Z7reversePiS_i)
        /*0020*/ 	.word	0x00000000
.L_5:


//--------------------- .nv.compat                --------------------------
	.section	.nv.compat,"",@"SHT_CUDA_COMPAT_INFO"
	.align	4
        /*0000*/ 	.byte	0x02, 0x09, 0x00, 0x00, 0x02, 0x02, 0x01, 0x00, 0x02, 0x05, 0x05, 0x00, 0x03, 0x07, 0x01, 0x01
        /*0010*/ 	.byte	0x02, 0x03, 0x00, 0x00, 0x02, 0x06, 0x01, 0x00, 0x04, 0x0b, 0x08, 0x00, 0x09, 0x00, 0x00, 0x00
        /*0020*/ 	.byte	0x00, 0x00, 0x00, 0x00


//--------------------- .nv.info._Z7reversePiS_i  --------------------------
	.section	.nv.info._Z7reversePiS_i,"",@"SHT_CUDA_INFO"
	.sectionflags	@""
	.align	4


	//----- nvinfo : EIATTR_CUDA_API_VERSION
	.align		4
        /*0000*/ 	.byte	0x04, 0x37
        /*0002*/ 	.short	(.L_7 - .L_6)
.L_6:
        /*0004*/ 	.word	0x00000082


	//----- nvinfo : EIATTR_KPARAM_INFO
	.align		4
.L_7:
        /*0008*/ 	.byte	0x04, 0x17
        /*000a*/ 	.short	(.L_9 - .L_8)
.L_8:
        /*000c*/ 	.word	0x00000000
        /*0010*/ 	.short	0x0002
        /*0012*/ 	.short	0x0010
        /*0014*/ 	.byte	0x00, 0xf0, 0x11, 0x00


	//----- nvinfo : EIATTR_KPARAM_INFO
	.align		4
.L_9:
        /*0018*/ 	.byte	0x04, 0x17
        /*001a*/ 	.short	(.L_11 - .L_10)
.L_10:
        /*001c*/ 	.word	0x00000000
        /*0020*/ 	.short	0x0001
        /*0022*/ 	.short	0x0008
        /*0024*/ 	.byte	0x00, 0xf5, 0x21, 0x00


	//----- nvinfo : EIATTR_KPARAM_INFO
	.align		4
.L_11:
        /*0028*/ 	.byte	0x04, 0x17
        /*002a*/ 	.short	(.L_13 - .L_12)
.L_12:
        /*002c*/ 	.word	0x00000000
        /*0030*/ 	.short	0x0000
        /*0032*/ 	.short	0x0000
        /*0034*/ 	.byte	0x00, 0xf5, 0x21, 0x00


	//----- nvinfo : EIATTR_SPARSE_MMA_MASK
	.align		4
.L_13:
        /*0038*/ 	.byte	0x03, 0x50
        /*003a*/ 	.short	0x0000


	//----- nvinfo : EIATTR_MAXREG_COUNT
	.align		4
        /*003c*/ 	.byte	0x03, 0x1b
        /*003e*/ 	.short	0x00ff


	//----- nvinfo : EIATTR_MERCURY_ISA_VERSION
	.align		4
        /*0040*/ 	.byte	0x03, 0x5f
        /*0042*/ 	.short	0x0101


	//----- nvinfo : EIATTR_VRC_CTA_INIT_COUNT
	.align		4
        /*0044*/ 	.byte	0x02, 0x4a
	.zero		1
	.zero		1


	//----- nvinfo : EIATTR_EXIT_INSTR_OFFSETS
	.align		4
        /*0048*/ 	.byte	0x04, 0x1c
        /*004a*/ 	.short	(.L_15 - .L_14)


	//   ....[0]....
.L_14:
        /*004c*/ 	.word	0x00000070


	//   ....[1]....
        /*0050*/ 	.word	0x00000180


	//----- nvinfo : EIATTR_CBANK_PARAM_SIZE
	.align		4
.L_15:
        /*0054*/ 	.byte	0x03, 0x19
        /*0056*/ 	.short	0x0014


	//----- nvinfo : EIATTR_PARAM_CBANK
	.align		4
        /*0058*/ 	.byte	0x04, 0x0a
        /*005a*/ 	.short	(.L_17 - .L_16)
	.align		4
.L_16:
        /*005c*/ 	.word	index@(.nv.constant0._Z7reversePiS_i)
        /*0060*/ 	.short	0x0380
        /*0062*/ 	.short	0x0014


	//----- nvinfo : EIATTR_SW_WAR
	.align		4
.L_17:
        /*0064*/ 	.byte	0x04, 0x36
        /*0066*/ 	.short	(.L_19 - .L_18)
.L_18:
        /*0068*/ 	.word	0x00000008
.L_19:


//--------------------- .nv.callgraph             --------------------------
	.section	.nv.callgraph,"",@"SHT_CUDA_CALLGRAPH"
	.align	4
	.sectionentsize	8
	.align		4
        /*0000*/ 	.word	0x00000000
	.align		4
        /*0004*/ 	.word	0xffffffff
	.align		4
        /*0008*/ 	.word	0x00000000
	.align		4
        /*000c*/ 	.word	0xfffffffe
	.align		4
        /*0010*/ 	.word	0x00000000
	.align		4
        /*0014*/ 	.word	0xfffffffd
	.align		4
        /*0018*/ 	.word	0x00000000
	.align		4
        /*001c*/ 	.word	0xfffffffc


//--------------------- .text._Z7reversePiS_i     --------------------------
	.section	.text._Z7reversePiS_i,"ax",@progbits
	.align	128
        .global         _Z7reversePiS_i
        .type           _Z7reversePiS_i,@function
        .size           _Z7reversePiS_i,(.L_x_1 - _Z7reversePiS_i)
        .other          _Z7reversePiS_i,@"STO_CUDA_ENTRY STV_DEFAULT"
_Z7reversePiS_i:
.text._Z7reversePiS_i:
[----:B------:R-:W-:Y:S01]  /*0000*/  LDC R1, c[0x0][0x37c] ;  /* 0x0000df00ff017b82 */ /* 0x000fe20000000800 */
[----:B------:R-:W0:Y:S07]  /*0010*/  S2R R7, SR_TID.X ;  /* 0x0000000000077919 */ /* 0x000e2e0000002100 */
[----:B------:R-:W0:Y:S01]  /*0020*/  S2UR UR4, SR_CTAID.X ;  /* 0x00000000000479c3 */ /* 0x000e220000002500 */
[----:B------:R-:W1:Y:S07]  /*0030*/  LDCU UR8, c[0x0][0x390] ;  /* 0x00007200ff0877ac */ /* 0x000e6e0008000800 */
[----:B------:R-:W0:Y:S02]  /*0040*/  LDC R0, c[0x0][0x360] ;  /* 0x0000d800ff007b82 */ /* 0x000e240000000800 */
[----:B0-----:R-:W-:-:S05]  /*0050*/  IMAD R7, R0, UR4, R7 ;  /* 0x0000000400077c24 */ /* 0x001fca000f8e0207 */
[----:B-1----:R-:W-:-:S13]  /*0060*/  ISETP.GE.AND P0, PT, R7, UR8, PT ;  /* 0x0000000807007c0c */ /* 0x002fda000bf06270 */
[----:B------:R-:W-:Y:S05]  /*0070*/  @P0 EXIT ;  /* 0x000000000000094d */ /* 0x000fea0003800000 */
[----:B------:R-:W0:Y:S01]  /*0080*/  LDC.64 R2, c[0x0][0x380] ;  /* 0x0000e000ff027b82 */ /* 0x000e220000000a00 */
[----:B------:R-:W1:Y:S01]  /*0090*/  LDCU.64 UR6, c[0x0][0x358] ;  /* 0x00006b00ff0677ac */ /* 0x000e620008000a00 */
[----:B0-----:R-:W-:-:S05]  /*00a0*/  IMAD.WIDE R2, R7, 0x4, R2 ;  /* 0x0000000407027825 */ /* 0x001fca00078e0202 */
[----:B-1----:R0:W2:Y:S01]  /*00b0*/  LDG.E R0, desc[UR6][R2.64] ;  /* 0x0000000602007981 */ /* 0x0020a2000c1e1900 */
[----:B------:R-:W1:Y:S01]  /*00c0*/  S2UR UR5, SR_CgaCtaId ;  /* 0x00000000000579c3 */ /* 0x000e620000008800 */
[----:B------:R-:W-:Y:S01]  /*00d0*/  UMOV UR4, 0x400 ;  /* 0x0000040000047882 */ /* 0x000fe20000000000 */
[----:B------:R-:W-:-:S04]  /*00e0*/  LOP3.LUT R4, RZ, R7, RZ, 0x33, !PT ;  /* 0x00000007ff047212 */ /* 0x000fc800078e33ff */
[----:B------:R-:W-:Y:S01]  /*00f0*/  IADD3 R4, PT, PT, R4, UR8, RZ ;  /* 0x0000000804047c10 */ /* 0x000fe2000fffe0ff */
[----:B-1----:R-:W-:-:S06]  /*0100*/  ULEA UR4, UR5, UR4, 0x18 ;  /* 0x0000000405047291 */ /* 0x002fcc000f8ec0ff */
[----:B------:R-:W-:Y:S02]  /*0110*/  LEA R9, R4, UR4, 0x2 ;  /* 0x0000000404097c11 */ /* 0x000fe4000f8e10ff */
[C---:B------:R-:W-:Y:S01]  /*0120*/  LEA R6, R7.reuse, UR4, 0x2 ;  /* 0x0000000407067c11 */ /* 0x040fe2000f8e10ff */
[----:B------:R-:W0:Y:S02]  /*0130*/  LDC.64 R4, c[0x0][0x388] ;  /* 0x0000e200ff047b82 */ /* 0x000e240000000a00 */
[----:B0-----:R-:W-:Y:S01]  /*0140*/  IMAD.WIDE R2, R7, 0x4, R4 ;  /* 0x0000000407027825 */ /* 0x001fe200078e0204 */
[----:B--2---:R-:W-:Y:S04]  /*0150*/  STS [R9], R0 ;  /* 0x0000000009007388 */ /* 0x004fe80000000800 */
[----:B------:R-:W0:Y:S04]  /*0160*/  LDS R11, [R6] ;  /* 0x00000000060b7984 */ /* 0x000e280000000800 */
[----:B0-----:R-:W-:Y:S01]  /*0170*/  STG.E desc[UR6][R2.64], R11 ;  /* 0x0000000b02007986 */ /* 0x001fe2000c101906 */
[----:B------:R-:W-:Y:S05]  /*0180*/  EXIT ;  /* 0x000000000000794d */ /* 0x000fea0003800000 */
.L_x_0:
[----:B------:R-:W-:-:S00]  /*0190*/  BRA `(.L_x_0) ;  /* 0xfffffffc00fc7947 */ /* 0x000fc0000383ffff */
[----:B------:R-:W-:-:S00]  /*01a0*/  NOP ;  /* 0x0000000000007918 */ /* 0x000fc00000000000 */
        /* <DEDUP_REMOVED lines=13> */
.L_x_1:


//--------------------- .nv.shared._Z7reversePiS_i --------------------------
	.section	.nv.shared._Z7reversePiS_i,"aw",@nobits
	.sectionflags	@""
	.align	16
	.zero		1024


//--------------------- .nv.shared.reserved.0     --------------------------
	.section	.nv.shared.reserved.0,"aw",@nobits
	.weak		__nv_reservedSMEM_offset_0_alias
	.size		__nv_reservedSMEM_offset_0_alias, 0, 64
	.other		__nv_reservedSMEM_offset_0_alias,@"STO_CUDA_RESERVED_SHARED STV_DEFAULT"
__nv_reservedSMEM_offset_0_alias:
	.zero		0
	.zero		64


//--------------------- .nv.constant0._Z7reversePiS_i --------------------------
	.section	.nv.constant0._Z7reversePiS_i,"a",@progbits
	.sectionflags	@""
	.align	4
.nv.constant0._Z7reversePiS_i:
	.zero		916


//--------------------- SYMBOLS --------------------------

	.type		.nv.reservedSmem.offset0,@object
	.size		.nv.reservedSmem.offset0,0x4
	.type		.nv.reservedSmem.cap,@object
	.size		.nv.reservedSmem.cap,0x4
